//
// Generated by NVIDIA NVVM Compiler
//
// Compiler Build ID: CL-36424714
// Cuda compilation tools, release 13.0, V13.0.88
// Based on NVVM 20.0.0
//

.version 9.0
.target sm_100
.address_size 64

	// .globl	_Z9HellWorldv
.extern .func  (.param .b32 func_retval0) vprintf
(
	.param .b64 vprintf_param_0,
	.param .b64 vprintf_param_1
)
;
.global .align 1 .b8 $str[21] = {72, 101, 108, 108, 111, 32, 119, 111, 114, 108, 100, 44, 32, 37, 100, 44, 32, 37, 100, 10};

.visible .entry _Z9HellWorldv()
{
	.local .align 8 .b8 	__local_depot0[8];
	.reg .b64 	%SP;
	.reg .b64 	%SPL;
	.reg .b32 	%r<5>;
	.reg .b64 	%rd<5>;

	mov.u64 	%SPL, __local_depot0;
	cvta.local.u64 	%SP, %SPL;
	add.u64 	%rd1, %SP, 0;
	add.u64 	%rd2, %SPL, 0;
	mov.u32 	%r1, %ctaid.x;
	mov.u32 	%r2, %tid.x;
	st.local.v2.u32 	[%rd2], {%r1, %r2};
	mov.u64 	%rd3, $str;
	cvta.global.u64 	%rd4, %rd3;
	{ // callseq 0, 0
	.param .b64 param0;
	st.param.b64 	[param0], %rd4;
	.param .b64 param1;
	st.param.b64 	[param1], %rd1;
	.param .b32 retval0;
	call.uni (retval0), 
	vprintf, 
	(
	param0, 
	param1
	);
	ld.param.b32 	%r3, [retval0];
	} // callseq 0
	ret;

}


// ===== COMPILED SASS (sm_100) =====

	.target	sm_100

	.elftype	@"ET_EXEC"


//--------------------- .note.nv.tkinfo           --------------------------
	.section	.note.nv.tkinfo,"",@"SHT_NOTE"
	.sectionflags	@"SHF_NOTE_NV_TKINFO"
	.tkinfo
        /*0018*/ 	.word	0x00000002
        /*0030*/ 	.string	""
        /*0030*/ 	.string	"ptxas"
        /*0030*/ 	.string	"Cuda compilation tools, release 13.0, V13.0.88"
        /*0030*/ 	.string	"Build cuda_13.0.r13.0/compiler.36424714_0"
        /*0030*/ 	.string	"-arch sm_100 -m 64 "



//--------------------- .note.nv.cuinfo           --------------------------
	.section	.note.nv.cuinfo,"",@"SHT_NOTE"
	.sectionflags	@"SHF_NOTE_NV_CUINFO"
        /*0018*/ 	.short	0x0002
        /*001a*/ 	.short	0x0064
        /*001c*/ 	.short	0x0082
	.zero		2


//--------------------- .nv.info                  --------------------------
	.section	.nv.info,"",@"SHT_CUDA_INFO"
	.align	4


	//----- nvinfo : EIATTR_REGCOUNT
	.align		4
        /*0000*/ 	.byte	0x04, 0x2f
        /*0002*/ 	.short	(.L_2 - .L_1)
	.align		4
.L_1:
        /*0004*/ 	.word	index@(_Z9HellWorldv)
        /*0008*/ 	.word	0x00000018


	//----- nvinfo : EIATTR_FRAME_SIZE
	.align		4
.L_2:
        /*000c*/ 	.byte	0x04, 0x11
        /*000e*/ 	.short	(.L_4 - .L_3)
	.align		4
.L_3:
        /*0010*/ 	.word	index@(_Z9HellWorldv)
        /*0014*/ 	.word	0x00000008


	//----- nvinfo : EIATTR_MIN_STACK_SIZE
	.align		4
.L_4:
        /*0018*/ 	.byte	0x04, 0x12
        /*001a*/ 	.short	(.L_6 - .L_5)
	.align		4
.L_5:
        /*001c*/ 	.word	index@(_Z9HellWorldv)
        /*0020*/ 	.word	0x00000008
.L_6:


//--------------------- .nv.compat                --------------------------
	.section	.nv.compat,"",@"SHT_CUDA_COMPAT_INFO"
	.align	4
        /*0000*/ 	.byte	0x02, 0x09, 0x00, 0x00, 0x02, 0x02, 0x01, 0x00, 0x02, 0x05, 0x05, 0x00, 0x03, 0x07, 0x01, 0x01
        /*0010*/ 	.byte	0x02, 0x03, 0x00, 0x00, 0x02, 0x06, 0x01, 0x00, 0x04, 0x0b, 0x08, 0x00, 0x09, 0x00, 0x00, 0x00
        /*0020*/ 	.byte	0x00, 0x00, 0x00, 0x00


//--------------------- .nv.info._Z9HellWorldv    --------------------------
	.section	.nv.info._Z9HellWorldv,"",@"SHT_CUDA_INFO"
	.sectionflags	@""
	.align	4


	//----- nvinfo : EIATTR_CUDA_API_VERSION
	.align		4
        /*0000*/ 	.byte	0x04, 0x37
        /*0002*/ 	.short	(.L_8 - .L_7)
.L_7:
        /*0004*/ 	.word	0x00000082


	//----- nvinfo : EIATTR_SPARSE_MMA_MASK
	.align		4
.L_8:
        /*0008*/ 	.byte	0x03, 0x50
        /*000a*/ 	.short	0x0000


	//----- nvinfo : EIATTR_MAXREG_COUNT
	.align		4
        /*000c*/ 	.byte	0x03, 0x1b
        /*000e*/ 	.short	0x00ff


	//----- nvinfo : EIATTR_EXTERNS
	.align		4
        /*0010*/ 	.byte	0x04, 0x0f
        /*0012*/ 	.short	(.L_10 - .L_9)


	//   ....[0]....
	.align		4
.L_9:
        /*0014*/ 	.word	index@(vprintf)


	//----- nvinfo : EIATTR_MERCURY_ISA_VERSION
	.align		4
.L_10:
        /*0018*/ 	.byte	0x03, 0x5f
        /*001a*/ 	.short	0x0101


	//----- nvinfo : EIATTR_VRC_CTA_INIT_COUNT
	.align		4
        /*001c*/ 	.byte	0x02, 0x4a
	.zero		1
	.zero		1


	//----- nvinfo : EIATTR_SYSCALL_OFFSETS
	.align		4
        /*0020*/ 	.byte	0x04, 0x46
        /*0022*/ 	.short	(.L_12 - .L_11)


	//   ....[0]....
.L_11:
        /*0024*/ 	.word	0x000000f0


	//----- nvinfo : EIATTR_EXIT_INSTR_OFFSETS
	.align		4
.L_12:
        /*0028*/ 	.byte	0x04, 0x1c
        /*002a*/ 	.short	(.L_14 - .L_13)


	//   ....[0]....
.L_13:
        /*002c*/ 	.word	0x00000100


	//----- nvinfo : EIATTR_SW_WAR
	.align		4
.L_14:
        /*0030*/ 	.byte	0x04, 0x36
        /*0032*/ 	.short	(.L_16 - .L_15)
.L_15:
        /*0034*/ 	.word	0x00000008
.L_16:


//--------------------- .nv.callgraph             --------------------------
	.section	.nv.callgraph,"",@"SHT_CUDA_CALLGRAPH"
	.align	4
	.sectionentsize	8
	.align		4
        /*0000*/ 	.word	0x00000000
	.align		4
        /*0004*/ 	.word	0xffffffff
	.align		4
        /*0008*/ 	.word	index@(_Z9HellWorldv)
	.align		4
        /*000c*/ 	.word	index@(vprintf)
	.align		4
        /*0010*/ 	.word	0x00000000
	.align		4
        /*0014*/ 	.word	0xfffffffe
	.align		4
        /*0018*/ 	.word	0x00000000
	.align		4
        /*001c*/ 	.word	0xfffffffd
	.align		4
        /*0020*/ 	.word	0x00000000
	.align		4
        /*0024*/ 	.word	0xfffffffc


//--------------------- .nv.constant4             --------------------------
	.section	.nv.constant4,"a",@progbits
	.align	8
	.align		8
.nv.constant4:
        /*0000*/ 	.dword	vprintf
	.align		8
        /*0008*/ 	.dword	$str


//--------------------- .text._Z9HellWorldv       --------------------------
	.section	.text._Z9HellWorldv,"ax",@progbits
	.align	128
        .global         _Z9HellWorldv
        .type           _Z9HellWorldv,@function
        .size           _Z9HellWorldv,(.L_x_2 - _Z9HellWorldv)
        .other          _Z9HellWorldv,@"STO_CUDA_ENTRY STV_DEFAULT"
_Z9HellWorldv:
.text._Z9HellWorldv:
[----:B------:R-:W0:Y:S01]  /*0000*/  LDC R1, c[0x0][0x37c] ;  /* 0x0000df00ff017b82 */ /* 0x000e220000000800 */
[----:B------:R-:W1:Y:S01]  /*0010*/  S2R R8, SR_CTAID.X ;  /* 0x0000000000087919 */ /* 0x000e620000002500 */
[----:B0-----:R-:W-:Y:S01]  /*0020*/  VIADD R1, R1, 0xfffffff8 ;  /* 0xfffffff801017836 */ /* 0x001fe20000000000 */
[----:B------:R-:W-:Y:S01]  /*0030*/  MOV R0, 0x0 ;  /* 0x0000000000007802 */ /* 0x000fe20000000f00 */
[----:B------:R-:W0:Y:S01]  /*0040*/  LDCU UR4, c[0x0][0x2f8] ;  /* 0x00005f00ff0477ac */ /* 0x000e220008000800 */
[----:B------:R-:W1:Y:S03]  /*0050*/  S2R R9, SR_TID.X ;  /* 0x0000000000097919 */ /* 0x000e660000002100 */
[----:B------:R2:W3:Y:S01]  /*0060*/  LDC.64 R2, c[0x4][R0] ;  /* 0x0100000000027b82 */ /* 0x0004e20000000a00 */
[----:B------:R-:W4:Y:S01]  /*0070*/  LDCU.64 UR6, c[0x4][0x8] ;  /* 0x01000100ff0677ac */ /* 0x000f220008000a00 */
[----:B------:R-:W5:Y:S01]  /*0080*/  LDCU UR5, c[0x0][0x2fc] ;  /* 0x00005f80ff0577ac */ /* 0x000f620008000800 */
[----:B0-----:R-:W-:Y:S01]  /*0090*/  IADD3 R6, P0, PT, R1, UR4, RZ ;  /* 0x0000000401067c10 */ /* 0x001fe2000ff1e0ff */
[----:B----4-:R-:W-:Y:S01]  /*00a0*/  IMAD.U32 R4, RZ, RZ, UR6 ;  /* 0x00000006ff047e24 */ /* 0x010fe2000f8e00ff */
[----:B------:R-:W-:-:S03]  /*00b0*/  MOV R5, UR7 ;  /* 0x0000000700057c02 */ /* 0x000fc60008000f00 */
[----:B-----5:R-:W-:Y:S01]  /*00c0*/  IMAD.X R7, RZ, RZ, UR5, P0 ;  /* 0x00000005ff077e24 */ /* 0x020fe200080e06ff */
[----:B-1----:R2:W-:Y:S07]  /*00d0*/  STL.64 [R1], R8 ;  /* 0x0000000801007387 */ /* 0x0025ee0000100a00 */
[----:B------:R-:W-:-:S07]  /*00e0*/  LEPC R20, `(.L_x_0) ;  /* 0x000000001014794e */ /* 0x000fce0000000000 */
[----:B--23--:R-:W-:Y:S05]  /*00f0*/  CALL.ABS.NOINC R2 ;  /* 0x0000000002007343 */ /* 0x00cfea0003c00000 */
.L_x_0:
[----:B------:R-:W-:Y:S05]  /*0100*/  EXIT ;  /* 0x000000000000794d */ /* 0x000fea0003800000 */
.L_x_1:
[----:B------:R-:W-:-:S00]  /*0110*/  BRA `(.L_x_1) ;  /* 0xfffffffc00fc7947 */ /* 0x000fc0000383ffff */
[----:B------:R-:W-:-:S00]  /*0120*/  NOP ;  /* 0x0000000000007918 */ /* 0x000fc00000000000 */
        /* <DEDUP_REMOVED lines=13> */
.L_x_2:


//--------------------- .nv.global.init           --------------------------
	.section	.nv.global.init,"aw",@progbits
.nv.global.init:
	.type		$str,@object
	.size		$str,(.L_0 - $str)
$str:
        /*0000*/ 	.byte	0x48, 0x65, 0x6c, 0x6c, 0x6f, 0x20, 0x77, 0x6f, 0x72, 0x6c, 0x64, 0x2c, 0x20, 0x25, 0x64, 0x2c
        /*0010*/ 	.byte	0x20, 0x25, 0x64, 0x0a, 0x00
.L_0:


//--------------------- .nv.shared.reserved.0     --------------------------
	.section	.nv.shared.reserved.0,"aw",@nobits
	.weak		__nv_reservedSMEM_offset_0_alias
	.size		__nv_reservedSMEM_offset_0_alias, 0, 64
	.other		__nv_reservedSMEM_offset_0_alias,@"STO_CUDA_RESERVED_SHARED STV_DEFAULT"
__nv_reservedSMEM_offset_0_alias:
	.zero		0
	.zero		64


//--------------------- .nv.constant0._Z9HellWorldv --------------------------
	.section	.nv.constant0._Z9HellWorldv,"a",@progbits
	.sectionflags	@""
	.align	4
.nv.constant0._Z9HellWorldv:
	.zero		896


//--------------------- SYMBOLS --------------------------

	.type		.nv.reservedSmem.offset0,@object
	.size		.nv.reservedSmem.offset0,0x4
	.type		vprintf,@function
